//
// Generated by NVIDIA NVVM Compiler
//
// Compiler Build ID: CL-36424714
// Cuda compilation tools, release 13.0, V13.0.88
// Based on NVVM 20.0.0
//

.version 9.0
.target sm_100
.address_size 64

	// .globl	_Z10mandelbrotPjddddidd

.visible .entry _Z10mandelbrotPjddddidd(
	.param .u64 .ptr .align 1 _Z10mandelbrotPjddddidd_param_0,
	.param .f64 _Z10mandelbrotPjddddidd_param_1,
	.param .f64 _Z10mandelbrotPjddddidd_param_2,
	.param .f64 _Z10mandelbrotPjddddidd_param_3,
	.param .f64 _Z10mandelbrotPjddddidd_param_4,
	.param .u32 _Z10mandelbrotPjddddidd_param_5,
	.param .f64 _Z10mandelbrotPjddddidd_param_6,
	.param .f64 _Z10mandelbrotPjddddidd_param_7
)
{
	.reg .pred 	%p<7>;
	.reg .b32 	%r<21>;
	.reg .b64 	%rd<7>;
	.reg .b64 	%fd<28>;

	ld.param.u64 	%rd2, [_Z10mandelbrotPjddddidd_param_0];
	ld.param.f64 	%fd7, [_Z10mandelbrotPjddddidd_param_1];
	ld.param.f64 	%fd11, [_Z10mandelbrotPjddddidd_param_2];
	ld.param.f64 	%fd8, [_Z10mandelbrotPjddddidd_param_3];
	ld.param.f64 	%fd12, [_Z10mandelbrotPjddddidd_param_4];
	ld.param.u32 	%r7, [_Z10mandelbrotPjddddidd_param_5];
	ld.param.f64 	%fd9, [_Z10mandelbrotPjddddidd_param_6];
	ld.param.f64 	%fd10, [_Z10mandelbrotPjddddidd_param_7];
	cvta.to.global.u64 	%rd1, %rd2;
	mov.u32 	%r8, %tid.x;
	mov.u32 	%r9, %ctaid.x;
	mov.u32 	%r10, %ntid.x;
	mad.lo.s32 	%r1, %r9, %r10, %r8;
	mov.u32 	%r11, %tid.y;
	mov.u32 	%r12, %ctaid.y;
	mov.u32 	%r13, %ntid.y;
	mad.lo.s32 	%r14, %r12, %r13, %r11;
	sub.f64 	%fd13, %fd11, %fd7;
	div.rn.f64 	%fd14, %fd13, %fd9;
	cvt.rzi.s32.f64 	%r3, %fd14;
	sub.f64 	%fd15, %fd12, %fd8;
	div.rn.f64 	%fd16, %fd15, %fd10;
	cvt.rzi.s32.f64 	%r15, %fd16;
	setp.ge.s32 	%p1, %r1, %r3;
	setp.ge.s32 	%p2, %r14, %r15;
	or.pred  	%p3, %p1, %p2;
	@%p3 bra 	$L__BB0_7;
	cvt.rn.f64.s32 	%fd17, %r1;
	fma.rn.f64 	%fd1, %fd9, %fd17, %fd7;
	cvt.rn.f64.u32 	%fd18, %r14;
	fma.rn.f64 	%fd2, %fd10, %fd18, %fd8;
	add.s32 	%r4, %r7, -1;
	setp.lt.s32 	%p4, %r7, 2;
	@%p4 bra 	$L__BB0_6;
	mov.f64 	%fd26, 0d0000000000000000;
	mov.b32 	%r20, 0;
	mov.f64 	%fd27, %fd26;
$L__BB0_3:
	mul.f64 	%fd20, %fd27, %fd27;
	mul.f64 	%fd21, %fd26, %fd26;
	sub.f64 	%fd22, %fd20, %fd21;
	add.f64 	%fd5, %fd1, %fd22;
	mul.f64 	%fd23, %fd27, %fd26;
	fma.rn.f64 	%fd26, %fd23, 0d4000000000000000, %fd2;
	mul.f64 	%fd24, %fd26, %fd26;
	fma.rn.f64 	%fd25, %fd5, %fd5, %fd24;
	setp.leu.f64 	%p5, %fd25, 0d4010000000000000;
	@%p5 bra 	$L__BB0_5;
	mad.lo.s32 	%r19, %r3, %r14, %r1;
	mul.wide.s32 	%rd5, %r19, 4;
	add.s64 	%rd6, %rd1, %rd5;
	st.global.u32 	[%rd6], %r20;
	bra.uni 	$L__BB0_7;
$L__BB0_5:
	add.s32 	%r20, %r20, 1;
	setp.ne.s32 	%p6, %r20, %r4;
	mov.f64 	%fd27, %fd5;
	@%p6 bra 	$L__BB0_3;
$L__BB0_6:
	mad.lo.s32 	%r18, %r3, %r14, %r1;
	mul.wide.s32 	%rd3, %r18, 4;
	add.s64 	%rd4, %rd1, %rd3;
	st.global.u32 	[%rd4], %r4;
$L__BB0_7:
	ret;

}


// ===== COMPILED SASS (sm_100) =====

	.target	sm_100

	.elftype	@"ET_EXEC"


//--------------------- .note.nv.tkinfo           --------------------------
	.section	.note.nv.tkinfo,"",@"SHT_NOTE"
	.sectionflags	@"SHF_NOTE_NV_TKINFO"
	.tkinfo
        /*0018*/ 	.word	0x00000002
        /*0030*/ 	.string	""
        /*0030*/ 	.string	"ptxas"
        /*0030*/ 	.string	"Cuda compilation tools, release 13.0, V13.0.88"
        /*0030*/ 	.string	"Build cuda_13.0.r13.0/compiler.36424714_0"
        /*0030*/ 	.string	"-arch sm_100 -m 64 "



//--------------------- .note.nv.cuinfo           --------------------------
	.section	.note.nv.cuinfo,"",@"SHT_NOTE"
	.sectionflags	@"SHF_NOTE_NV_CUINFO"
        /*0018*/ 	.short	0x0002
        /*001a*/ 	.short	0x0064
        /*001c*/ 	.short	0x0082
	.zero		2


//--------------------- .nv.info                  --------------------------
	.section	.nv.info,"",@"SHT_CUDA_INFO"
	.align	4


	//----- nvinfo : EIATTR_REGCOUNT
	.align		4
        /*0000*/ 	.byte	0x04, 0x2f
        /*0002*/ 	.short	(.L_1 - .L_0)
	.align		4
.L_0:
        /*0004*/ 	.word	index@(_Z10mandelbrotPjddddidd)
        /*0008*/ 	.word	0x0000001b


	//----- nvinfo : EIATTR_FRAME_SIZE
	.align		4
.L_1:
        /*000c*/ 	.byte	0x04, 0x11
        /*000e*/ 	.short	(.L_3 - .L_2)
	.align		4
.L_2:
        /*0010*/ 	.word	index@($__internal_0_$__cuda_sm20_div_rn_f64_full)
        /*0014*/ 	.word	0x00000000


	//----- nvinfo : EIATTR_FRAME_SIZE
	.align		4
.L_3:
        /*0018*/ 	.byte	0x04, 0x11
        /*001a*/ 	.short	(.L_5 - .L_4)
	.align		4
.L_4:
        /*001c*/ 	.word	index@(_Z10mandelbrotPjddddidd)
        /*0020*/ 	.word	0x00000000


	//----- nvinfo : EIATTR_MIN_STACK_SIZE
	.align		4
.L_5:
        /*0024*/ 	.byte	0x04, 0x12
        /*0026*/ 	.short	(.L_7 - .L_6)
	.align		4
.L_6:
        /*0028*/ 	.word	index@(_Z10mandelbrotPjddddidd)
        /*002c*/ 	.word	0x00000000
.L_7:


//--------------------- .nv.compat                --------------------------
	.section	.nv.compat,"",@"SHT_CUDA_COMPAT_INFO"
	.align	4
        /*0000*/ 	.byte	0x02, 0x09, 0x00, 0x00, 0x02, 0x02, 0x01, 0x00, 0x02, 0x05, 0x05, 0x00, 0x03, 0x07, 0x01, 0x01
        /*0010*/ 	.byte	0x02, 0x03, 0x00, 0x00, 0x02, 0x06, 0x01, 0x00, 0x04, 0x0b, 0x08, 0x00, 0x01, 0x00, 0x00, 0x00
        /*0020*/ 	.byte	0x00, 0x00, 0x00, 0x00


//--------------------- .nv.info._Z10mandelbrotPjddddidd --------------------------
	.section	.nv.info._Z10mandelbrotPjddddidd,"",@"SHT_CUDA_INFO"
	.sectionflags	@""
	.align	4


	//----- nvinfo : EIATTR_CUDA_API_VERSION
	.align		4
        /*0000*/ 	.byte	0x04, 0x37
        /*0002*/ 	.short	(.L_9 - .L_8)
.L_8:
        /*0004*/ 	.word	0x00000082


	//----- nvinfo : EIATTR_KPARAM_INFO
	.align		4
.L_9:
        /*0008*/ 	.byte	0x04, 0x17
        /*000a*/ 	.short	(.L_11 - .L_10)
.L_10:
        /*000c*/ 	.word	0x00000000
        /*0010*/ 	.short	0x0007
        /*0012*/ 	.short	0x0038
        /*0014*/ 	.byte	0x00, 0xf0, 0x21, 0x00


	//----- nvinfo : EIATTR_KPARAM_INFO
	.align		4
.L_11:
        /*0018*/ 	.byte	0x04, 0x17
        /*001a*/ 	.short	(.L_13 - .L_12)
.L_12:
        /*001c*/ 	.word	0x00000000
        /*0020*/ 	.short	0x0006
        /*0022*/ 	.short	0x0030
        /*0024*/ 	.byte	0x00, 0xf0, 0x21, 0x00


	//----- nvinfo : EIATTR_KPARAM_INFO
	.align		4
.L_13:
        /*0028*/ 	.byte	0x04, 0x17
        /*002a*/ 	.short	(.L_15 - .L_14)
.L_14:
        /*002c*/ 	.word	0x00000000
        /*0030*/ 	.short	0x0005
        /*0032*/ 	.short	0x0028
        /*0034*/ 	.byte	0x00, 0xf0, 0x11, 0x00


	//----- nvinfo : EIATTR_KPARAM_INFO
	.align		4
.L_15:
        /*0038*/ 	.byte	0x04, 0x17
        /*003a*/ 	.short	(.L_17 - .L_16)
.L_16:
        /*003c*/ 	.word	0x00000000
        /*0040*/ 	.short	0x0004
        /*0042*/ 	.short	0x0020
        /*0044*/ 	.byte	0x00, 0xf0, 0x21, 0x00


	//----- nvinfo : EIATTR_KPARAM_INFO
	.align		4
.L_17:
        /*0048*/ 	.byte	0x04, 0x17
        /*004a*/ 	.short	(.L_19 - .L_18)
.L_18:
        /*004c*/ 	.word	0x00000000
        /*0050*/ 	.short	0x0003
        /*0052*/ 	.short	0x0018
        /*0054*/ 	.byte	0x00, 0xf0, 0x21, 0x00


	//----- nvinfo : EIATTR_KPARAM_INFO
	.align		4
.L_19:
        /*0058*/ 	.byte	0x04, 0x17
        /*005a*/ 	.short	(.L_21 - .L_20)
.L_20:
        /*005c*/ 	.word	0x00000000
        /*0060*/ 	.short	0x0002
        /*0062*/ 	.short	0x0010
        /*0064*/ 	.byte	0x00, 0xf0, 0x21, 0x00


	//----- nvinfo : EIATTR_KPARAM_INFO
	.align		4
.L_21:
        /*0068*/ 	.byte	0x04, 0x17
        /*006a*/ 	.short	(.L_23 - .L_22)
.L_22:
        /*006c*/ 	.word	0x00000000
        /*0070*/ 	.short	0x0001
        /*0072*/ 	.short	0x0008
        /*0074*/ 	.byte	0x00, 0xf0, 0x21, 0x00


	//----- nvinfo : EIATTR_KPARAM_INFO
	.align		4
.L_23:
        /*0078*/ 	.byte	0x04, 0x17
        /*007a*/ 	.short	(.L_25 - .L_24)
.L_24:
        /*007c*/ 	.word	0x00000000
        /*0080*/ 	.short	0x0000
        /*0082*/ 	.short	0x0000
        /*0084*/ 	.byte	0x00, 0xf5, 0x21, 0x00


	//----- nvinfo : EIATTR_SPARSE_MMA_MASK
	.align		4
.L_25:
        /*0088*/ 	.byte	0x03, 0x50
        /*008a*/ 	.short	0x0000


	//----- nvinfo : EIATTR_MAXREG_COUNT
	.align		4
        /*008c*/ 	.byte	0x03, 0x1b
        /*008e*/ 	.short	0x00ff


	//----- nvinfo : EIATTR_MERCURY_ISA_VERSION
	.align		4
        /*0090*/ 	.byte	0x03, 0x5f
        /*0092*/ 	.short	0x0101


	//----- nvinfo : EIATTR_VRC_CTA_INIT_COUNT
	.align		4
        /*0094*/ 	.byte	0x02, 0x4a
	.zero		1
	.zero		1


	//----- nvinfo : EIATTR_EXIT_INSTR_OFFSETS
	.align		4
        /*0098*/ 	.byte	0x04, 0x1c
        /*009a*/ 	.short	(.L_27 - .L_26)


	//   ....[0]....
.L_26:
        /*009c*/ 	.word	0x00000430


	//   ....[1]....
        /*00a0*/ 	.word	0x00000660


	//   ....[2]....
        /*00a4*/ 	.word	0x000006c0


	//----- nvinfo : EIATTR_CRS_STACK_SIZE
	.align		4
.L_27:
        /*00a8*/ 	.byte	0x04, 0x1e
        /*00aa*/ 	.short	(.L_29 - .L_28)
.L_28:
        /*00ac*/ 	.word	0x00000000


	//----- nvinfo : EIATTR_CBANK_PARAM_SIZE
	.align		4
.L_29:
        /*00b0*/ 	.byte	0x03, 0x19
        /*00b2*/ 	.short	0x0040


	//----- nvinfo : EIATTR_PARAM_CBANK
	.align		4
        /*00b4*/ 	.byte	0x04, 0x0a
        /*00b6*/ 	.short	(.L_31 - .L_30)
	.align		4
.L_30:
        /*00b8*/ 	.word	index@(.nv.constant0._Z10mandelbrotPjddddidd)
        /*00bc*/ 	.short	0x0380
        /*00be*/ 	.short	0x0040


	//----- nvinfo : EIATTR_SW_WAR
	.align		4
.L_31:
        /*00c0*/ 	.byte	0x04, 0x36
        /*00c2*/ 	.short	(.L_33 - .L_32)
.L_32:
        /*00c4*/ 	.word	0x00000008
.L_33:


//--------------------- .nv.callgraph             --------------------------
	.section	.nv.callgraph,"",@"SHT_CUDA_CALLGRAPH"
	.align	4
	.sectionentsize	8
	.align		4
        /*0000*/ 	.word	0x00000000
	.align		4
        /*0004*/ 	.word	0xffffffff
	.align		4
        /*0008*/ 	.word	0x00000000
	.align		4
        /*000c*/ 	.word	0xfffffffe
	.align		4
        /*0010*/ 	.word	0x00000000
	.align		4
        /*0014*/ 	.word	0xfffffffd
	.align		4
        /*0018*/ 	.word	0x00000000
	.align		4
        /*001c*/ 	.word	0xfffffffc


//--------------------- .text._Z10mandelbrotPjddddidd --------------------------
	.section	.text._Z10mandelbrotPjddddidd,"ax",@progbits
	.align	128
        .global         _Z10mandelbrotPjddddidd
        .type           _Z10mandelbrotPjddddidd,@function
        .size           _Z10mandelbrotPjddddidd,(.L_x_12 - _Z10mandelbrotPjddddidd)
        .other          _Z10mandelbrotPjddddidd,@"STO_CUDA_ENTRY STV_DEFAULT"
_Z10mandelbrotPjddddidd:
.text._Z10mandelbrotPjddddidd:
[----:B------:R-:W-:Y:S01]  /*0000*/  LDC R1, c[0x0][0x37c] ;  /* 0x0000df00ff017b82 */ /* 0x000fe20000000800 */
[----:B------:R-:W0:Y:S07]  /*0010*/  LDCU UR6, c[0x0][0x3b4] ;  /* 0x00007680ff0677ac */ /* 0x000e2e0008000800 */
[----:B------:R-:W1:Y:S01]  /*0020*/  LDC.64 R10, c[0x0][0x3b0] ;  /* 0x0000ec00ff0a7b82 */ /* 0x000e620000000a00 */
[----:B------:R-:W-:Y:S01]  /*0030*/  IMAD.MOV.U32 R2, RZ, RZ, 0x1 ;  /* 0x00000001ff027424 */ /* 0x000fe200078e00ff */
[----:B------:R-:W2:Y:S01]  /*0040*/  S2R R0, SR_TID.X ;  /* 0x0000000000007919 */ /* 0x000ea20000002100 */
[----:B------:R-:W3:Y:S01]  /*0050*/  LDCU.64 UR4, c[0x0][0x390] ;  /* 0x00007200ff0477ac */ /* 0x000ee20008000a00 */
[----:B------:R-:W4:Y:S04]  /*0060*/  S2R R12, SR_TID.Y ;  /* 0x00000000000c7919 */ /* 0x000f280000002200 */
[----:B------:R-:W3:Y:S01]  /*0070*/  LDC.64 R8, c[0x0][0x388] ;  /* 0x0000e200ff087b82 */ /* 0x000ee20000000a00 */
[----:B0-----:R-:W1:Y:S02]  /*0080*/  MUFU.RCP64H R3, UR6 ;  /* 0x0000000600037d08 */ /* 0x001e640008001800 */
[----:B-1----:R-:W-:-:S08]  /*0090*/  DFMA R4, R2, -R10, 1 ;  /* 0x3ff000000204742b */ /* 0x002fd0000000080a */
[----:B------:R-:W-:-:S08]  /*00a0*/  DFMA R4, R4, R4, R4 ;  /* 0x000000040404722b */ /* 0x000fd00000000004 */
[----:B------:R-:W-:Y:S02]  /*00b0*/  DFMA R2, R2, R4, R2 ;  /* 0x000000040202722b */ /* 0x000fe40000000002 */
[----:B---3--:R-:W-:Y:S01]  /*00c0*/  DADD R4, -R8, UR4 ;  /* 0x0000000408047e29 */ /* 0x008fe20008000100 */
[----:B------:R-:W2:Y:S05]  /*00d0*/  S2UR UR4, SR_CTAID.X ;  /* 0x00000000000479c3 */ /* 0x000eaa0000002500 */
[----:B------:R-:W-:-:S03]  /*00e0*/  DFMA R6, R2, -R10, 1 ;  /* 0x3ff000000206742b */ /* 0x000fc6000000080a */
[----:B------:R-:W4:Y:S01]  /*00f0*/  S2UR UR5, SR_CTAID.Y ;  /* 0x00000000000579c3 */ /* 0x000f220000002600 */
[----:B------:R-:W-:-:S04]  /*0100*/  FSETP.GEU.AND P1, PT, |R5|, 6.5827683646048100446e-37, PT ;  /* 0x036000000500780b */ /* 0x000fc80003f2e200 */
[----:B------:R-:W-:-:S08]  /*0110*/  DFMA R2, R2, R6, R2 ;  /* 0x000000060202722b */ /* 0x000fd00000000002 */
[----:B------:R-:W-:-:S08]  /*0120*/  DMUL R6, R4, R2 ;  /* 0x0000000204067228 */ /* 0x000fd00000000000 */
[----:B------:R-:W-:Y:S01]  /*0130*/  DFMA R8, R6, -R10, R4 ;  /* 0x8000000a0608722b */ /* 0x000fe20000000004 */
[----:B------:R-:W2:Y:S07]  /*0140*/  LDC R11, c[0x0][0x360] ;  /* 0x0000d800ff0b7b82 */ /* 0x000eae0000000800 */
[----:B------:R-:W-:Y:S01]  /*0150*/  DFMA R2, R2, R8, R6 ;  /* 0x000000080202722b */ /* 0x000fe20000000006 */
[----:B------:R-:W4:Y:S09]  /*0160*/  LDC R13, c[0x0][0x364] ;  /* 0x0000d900ff0d7b82 */ /* 0x000f320000000800 */
[----:B------:R-:W-:-:S05]  /*0170*/  FFMA R6, RZ, UR6, R3 ;  /* 0x00000006ff067c23 */ /* 0x000fca0008000003 */
[----:B------:R-:W-:Y:S01]  /*0180*/  FSETP.GT.AND P0, PT, |R6|, 1.469367938527859385e-39, PT ;  /* 0x001000000600780b */ /* 0x000fe20003f04200 */
[----:B--2---:R-:W-:Y:S02]  /*0190*/  IMAD R7, R11, UR4, R0 ;  /* 0x000000040b077c24 */ /* 0x004fe4000f8e0200 */
[----:B----4-:R-:W-:-:S10]  /*01a0*/  IMAD R0, R13, UR5, R12 ;  /* 0x000000050d007c24 */ /* 0x010fd4000f8e020c */
[----:B------:R-:W-:Y:S05]  /*01b0*/  @P0 BRA P1, `(.L_x_0) ;  /* 0x0000000000200947 */ /* 0x000fea0000800000 */
[----:B------:R-:W0:Y:S01]  /*01c0*/  LDC R11, c[0x0][0x3b0] ;  /* 0x0000ec00ff0b7b82 */ /* 0x000e220000000800 */
[----:B------:R-:W-:Y:S01]  /*01d0*/  IMAD.MOV.U32 R3, RZ, RZ, R4 ;  /* 0x000000ffff037224 */ /* 0x000fe200078e0004 */
[----:B------:R-:W-:Y:S01]  /*01e0*/  MOV R6, 0x220 ;  /* 0x0000022000067802 */ /* 0x000fe20000000f00 */
[----:B------:R-:W-:-:S05]  /*01f0*/  IMAD.MOV.U32 R12, RZ, RZ, R5 ;  /* 0x000000ffff0c7224 */ /* 0x000fca00078e0005 */
[----:B------:R-:W1:Y:S02]  /*0200*/  LDC R16, c[0x0][0x3b4] ;  /* 0x0000ed00ff107b82 */ /* 0x000e640000000800 */
[----:B01----:R-:W-:Y:S05]  /*0210*/  CALL.REL.NOINC `($__internal_0_$__cuda_sm20_div_rn_f64_full) ;  /* 0x00000004002c7944 */ /* 0x003fea0003c00000 */
[----:B------:R-:W-:Y:S02]  /*0220*/  IMAD.MOV.U32 R2, RZ, RZ, R16 ;  /* 0x000000ffff027224 */ /* 0x000fe400078e0010 */
[----:B------:R-:W-:-:S07]  /*0230*/  IMAD.MOV.U32 R3, RZ, RZ, R17 ;  /* 0x000000ffff037224 */ /* 0x000fce00078e0011 */
.L_x_0:
[----:B------:R-:W0:Y:S01]  /*0240*/  LDCU UR6, c[0x0][0x3bc] ;  /* 0x00007780ff0677ac */ /* 0x000e220008000800 */
[----:B------:R-:W1:Y:S01]  /*0250*/  LDC.64 R14, c[0x0][0x3b8] ;  /* 0x0000ee00ff0e7b82 */ /* 0x000e620000000a00 */
[----:B------:R-:W-:Y:S01]  /*0260*/  IMAD.MOV.U32 R4, RZ, RZ, 0x1 ;  /* 0x00000001ff047424 */ /* 0x000fe200078e00ff */
[----:B------:R2:W3:Y:S01]  /*0270*/  F2I.F64.TRUNC R2, R2 ;  /* 0x0000000200027311 */ /* 0x0004e2000030d100 */
[----:B------:R-:W4:Y:S05]  /*0280*/  LDCU.64 UR4, c[0x0][0x3a0] ;  /* 0x00007400ff0477ac */ /* 0x000f2a0008000a00 */
[----:B------:R-:W4:Y:S02]  /*0290*/  LDC.64 R12, c[0x0][0x398] ;  /* 0x0000e600ff0c7b82 */ /* 0x000f240000000a00 */
[----:B0-----:R-:W1:Y:S02]  /*02a0*/  MUFU.RCP64H R5, UR6 ;  /* 0x0000000600057d08 */ /* 0x001e640008001800 */
[----:B-1----:R-:W-:-:S08]  /*02b0*/  DFMA R8, R4, -R14, 1 ;  /* 0x3ff000000408742b */ /* 0x002fd0000000080e */
[----:B------:R-:W-:-:S08]  /*02c0*/  DFMA R8, R8, R8, R8 ;  /* 0x000000080808722b */ /* 0x000fd00000000008 */
[----:B------:R-:W-:Y:S02]  /*02d0*/  DFMA R4, R4, R8, R4 ;  /* 0x000000080404722b */ /* 0x000fe40000000004 */
[----:B----4-:R-:W-:-:S06]  /*02e0*/  DADD R8, -R12, UR4 ;  /* 0x000000040c087e29 */ /* 0x010fcc0008000100 */
[----:B------:R-:W-:-:S04]  /*02f0*/  DFMA R10, R4, -R14, 1 ;  /* 0x3ff00000040a742b */ /* 0x000fc8000000080e */
[----:B------:R-:W-:-:S04]  /*0300*/  FSETP.GEU.AND P1, PT, |R9|, 6.5827683646048100446e-37, PT ;  /* 0x036000000900780b */ /* 0x000fc80003f2e200 */
[----:B------:R-:W-:-:S08]  /*0310*/  DFMA R4, R4, R10, R4 ;  /* 0x0000000a0404722b */ /* 0x000fd00000000004 */
[----:B------:R-:W-:-:S08]  /*0320*/  DMUL R10, R8, R4 ;  /* 0x00000004080a7228 */ /* 0x000fd00000000000 */
[----:B------:R-:W-:-:S08]  /*0330*/  DFMA R12, R10, -R14, R8 ;  /* 0x8000000e0a0c722b */ /* 0x000fd00000000008 */
[----:B------:R-:W-:-:S10]  /*0340*/  DFMA R4, R4, R12, R10 ;  /* 0x0000000c0404722b */ /* 0x000fd4000000000a */
[----:B------:R-:W-:-:S05]  /*0350*/  FFMA R6, RZ, UR6, R5 ;  /* 0x00000006ff067c23 */ /* 0x000fca0008000005 */
[----:B------:R-:W-:-:S13]  /*0360*/  FSETP.GT.AND P0, PT, |R6|, 1.469367938527859385e-39, PT ;  /* 0x001000000600780b */ /* 0x000fda0003f04200 */
[----:B--23--:R-:W-:Y:S05]  /*0370*/  @P0 BRA P1, `(.L_x_1) ;  /* 0x0000000000200947 */ /* 0x00cfea0000800000 */
        /* <DEDUP_REMOVED lines=8> */
.L_x_1:
[----:B------:R-:W0:Y:S02]  /*0400*/  F2I.F64.TRUNC R5, R4 ;  /* 0x0000000400057311 */ /* 0x000e24000030d100 */
[----:B0-----:R-:W-:-:S04]  /*0410*/  ISETP.GE.AND P0, PT, R0, R5, PT ;  /* 0x000000050000720c */ /* 0x001fc80003f06270 */
[----:B------:R-:W-:-:S13]  /*0420*/  ISETP.GE.OR P0, PT, R7, R2, P0 ;  /* 0x000000020700720c */ /* 0x000fda0000706670 */
[----:B------:R-:W-:Y:S05]  /*0430*/  @P0 EXIT ;  /* 0x000000000000094d */ /* 0x000fea0003800000 */
[----:B------:R-:W0:Y:S01]  /*0440*/  LDC R3, c[0x0][0x3a8] ;  /* 0x0000ea00ff037b82 */ /* 0x000e220000000800 */
[----:B------:R-:W1:Y:S01]  /*0450*/  LDCU.128 UR8, c[0x0][0x3b0] ;  /* 0x00007600ff0877ac */ /* 0x000e620008000c00 */
[----:B------:R-:W1:Y:S01]  /*0460*/  I2F.F64 R4, R7 ;  /* 0x0000000700047312 */ /* 0x000e620000201c00 */
[----:B------:R-:W2:Y:S05]  /*0470*/  LDCU.64 UR4, c[0x0][0x358] ;  /* 0x00006b00ff0477ac */ /* 0x000eaa0008000a00 */
[----:B------:R-:W1:Y:S02]  /*0480*/  LDC.64 R10, c[0x0][0x388] ;  /* 0x0000e200ff0a7b82 */ /* 0x000e640000000a00 */
[----:B------:R-:W3:Y:S06]  /*0490*/  I2F.F64.U32 R8, R0 ;  /* 0x0000000000087312 */ /* 0x000eec0000201800 */
[----:B------:R-:W3:Y:S01]  /*04a0*/  LDC.64 R12, c[0x0][0x398] ;  /* 0x0000e600ff0c7b82 */ /* 0x000ee20000000a00 */
[C---:B0-----:R-:W-:Y:S01]  /*04b0*/  ISETP.GE.AND P0, PT, R3.reuse, 0x2, PT ;  /* 0x000000020300780c */ /* 0x041fe20003f06270 */
[----:B------:R-:W-:Y:S01]  /*04c0*/  VIADD R3, R3, 0xffffffff ;  /* 0xffffffff03037836 */ /* 0x000fe20000000000 */
[----:B-1----:R-:W-:-:S02]  /*04d0*/  DFMA R4, R4, UR8, R10 ;  /* 0x0000000804047c2b */ /* 0x002fc4000800000a */
[----:B---3--:R-:W-:-:S09]  /*04e0*/  DFMA R8, R8, UR10, R12 ;  /* 0x0000000a08087c2b */ /* 0x008fd2000800000c */
[----:B--2---:R-:W-:Y:S05]  /*04f0*/  @!P0 BRA `(.L_x_2) ;  /* 0x0000000000488947 */ /* 0x004fea0003800000 */
[----:B------:R-:W-:Y:S01]  /*0500*/  BSSY.RECONVERGENT B0, `(.L_x_3) ;  /* 0x0000017000007945 */ /* 0x000fe20003800200 */
[----:B------:R-:W-:Y:S01]  /*0510*/  IMAD.MOV.U32 R6, RZ, RZ, RZ ;  /* 0x000000ffff067224 */ /* 0x000fe200078e00ff */
[----:B------:R-:W-:Y:S02]  /*0520*/  CS2R R10, SRZ ;  /* 0x00000000000a7805 */ /* 0x000fe4000001ff00 */
[----:B------:R-:W-:-:S07]  /*0530*/  CS2R R12, SRZ ;  /* 0x00000000000c7805 */ /* 0x000fce000001ff00 */
.L_x_5:
[-C--:B------:R-:W-:Y:S02]  /*0540*/  DMUL R14, R10, R10.reuse ;  /* 0x0000000a0a0e7228 */ /* 0x080fe40000000000 */
[----:B------:R-:W-:-:S06]  /*0550*/  DMUL R10, R12, R10 ;  /* 0x0000000a0c0a7228 */ /* 0x000fcc0000000000 */
[----:B------:R-:W-:Y:S02]  /*0560*/  DFMA R14, R12, R12, -R14 ;  /* 0x0000000c0c0e722b */ /* 0x000fe4000000080e */
[----:B------:R-:W-:-:S06]  /*0570*/  DFMA R10, R10, 2, R8 ;  /* 0x400000000a0a782b */ /* 0x000fcc0000000008 */
[----:B------:R-:W-:Y:S02]  /*0580*/  DADD R14, R4, R14 ;  /* 0x00000000040e7229 */ /* 0x000fe4000000000e */
[----:B------:R-:W-:-:S08]  /*0590*/  DMUL R12, R10, R10 ;  /* 0x0000000a0a0c7228 */ /* 0x000fd00000000000 */
[----:B------:R-:W-:-:S08]  /*05a0*/  DFMA R12, R14, R14, R12 ;  /* 0x0000000e0e0c722b */ /* 0x000fd0000000000c */
[----:B------:R-:W-:-:S14]  /*05b0*/  DSETP.GT.AND P0, PT, R12, 4, PT ;  /* 0x401000000c00742a */ /* 0x000fdc0003f04000 */
[----:B------:R-:W-:Y:S05]  /*05c0*/  @P0 BRA `(.L_x_4) ;  /* 0x0000000000280947 */ /* 0x000fea0003800000 */
[----:B------:R-:W-:Y:S02]  /*05d0*/  VIADD R6, R6, 0x1 ;  /* 0x0000000106067836 */ /* 0x000fe40000000000 */
[----:B------:R-:W-:Y:S02]  /*05e0*/  IMAD.MOV.U32 R12, RZ, RZ, R14 ;  /* 0x000000ffff0c7224 */ /* 0x000fe400078e000e */
[----:B------:R-:W-:Y:S01]  /*05f0*/  IMAD.MOV.U32 R13, RZ, RZ, R15 ;  /* 0x000000ffff0d7224 */ /* 0x000fe200078e000f */
[----:B------:R-:W-:-:S13]  /*0600*/  ISETP.NE.AND P0, PT, R6, R3, PT ;  /* 0x000000030600720c */ /* 0x000fda0003f05270 */
[----:B------:R-:W-:Y:S05]  /*0610*/  @P0 BRA `(.L_x_5) ;  /* 0xfffffffc00c80947 */ /* 0x000fea000383ffff */
.L_x_2:
[----:B------:R-:W0:Y:S01]  /*0620*/  LDC.64 R4, c[0x0][0x380] ;  /* 0x0000e000ff047b82 */ /* 0x000e220000000a00 */
[----:B------:R-:W-:-:S04]  /*0630*/  IMAD R7, R0, R2, R7 ;  /* 0x0000000200077224 */ /* 0x000fc800078e0207 */
[----:B0-----:R-:W-:-:S05]  /*0640*/  IMAD.WIDE R4, R7, 0x4, R4 ;  /* 0x0000000407047825 */ /* 0x001fca00078e0204 */
[----:B------:R-:W-:Y:S01]  /*0650*/  STG.E desc[UR4][R4.64], R3 ;  /* 0x0000000304007986 */ /* 0x000fe2000c101904 */
[----:B------:R-:W-:Y:S05]  /*0660*/  EXIT ;  /* 0x000000000000794d */ /* 0x000fea0003800000 */
.L_x_4:
[----:B------:R-:W-:Y:S05]  /*0670*/  BSYNC.RECONVERGENT B0 ;  /* 0x0000000000007941 */ /* 0x000fea0003800200 */
.L_x_3:
[----:B------:R-:W0:Y:S01]  /*0680*/  LDC.64 R4, c[0x0][0x380] ;  /* 0x0000e000ff047b82 */ /* 0x000e220000000a00 */
[----:B------:R-:W-:-:S04]  /*0690*/  IMAD R7, R0, R2, R7 ;  /* 0x0000000200077224 */ /* 0x000fc800078e0207 */
[----:B0-----:R-:W-:-:S05]  /*06a0*/  IMAD.WIDE R4, R7, 0x4, R4 ;  /* 0x0000000407047825 */ /* 0x001fca00078e0204 */
[----:B------:R-:W-:Y:S01]  /*06b0*/  STG.E desc[UR4][R4.64], R6 ;  /* 0x0000000604007986 */ /* 0x000fe2000c101904 */
[----:B------:R-:W-:Y:S05]  /*06c0*/  EXIT ;  /* 0x000000000000794d */ /* 0x000fea0003800000 */
        .weak           $__internal_0_$__cuda_sm20_div_rn_f64_full
        .type           $__internal_0_$__cuda_sm20_div_rn_f64_full,@function
        .size           $__internal_0_$__cuda_sm20_div_rn_f64_full,(.L_x_12 - $__internal_0_$__cuda_sm20_div_rn_f64_full)
$__internal_0_$__cuda_sm20_div_rn_f64_full:
[C---:B------:R-:W-:Y:S01]  /*06d0*/  FSETP.GEU.AND P0, PT, |R16|.reuse, 1.469367938527859385e-39, PT ;  /* 0x001000001000780b */ /* 0x040fe20003f0e200 */
[--C-:B------:R-:W-:Y:S01]  /*06e0*/  IMAD.MOV.U32 R8, RZ, RZ, R11.reuse ;  /* 0x000000ffff087224 */ /* 0x100fe200078e000b */
[C---:B------:R-:W-:Y:S01]  /*06f0*/  LOP3.LUT R4, R16.reuse, 0x800fffff, RZ, 0xc0, !PT ;  /* 0x800fffff10047812 */ /* 0x040fe200078ec0ff */
[----:B------:R-:W-:Y:S01]  /*0700*/  IMAD.MOV.U32 R9, RZ, RZ, R16 ;  /* 0x000000ffff097224 */ /* 0x000fe200078e0010 */
[----:B------:R-:W-:Y:S01]  /*0710*/  LOP3.LUT R17, R16, 0x7ff00000, RZ, 0xc0, !PT ;  /* 0x7ff0000010117812 */ /* 0x000fe200078ec0ff */
[----:B------:R-:W-:Y:S01]  /*0720*/  IMAD.MOV.U32 R14, RZ, RZ, 0x1 ;  /* 0x00000001ff0e7424 */ /* 0x000fe200078e00ff */
[----:B------:R-:W-:Y:S01]  /*0730*/  LOP3.LUT R5, R4, 0x3ff00000, RZ, 0xfc, !PT ;  /* 0x3ff0000004057812 */ /* 0x000fe200078efcff */
[----:B------:R-:W-:-:S06]  /*0740*/  IMAD.MOV.U32 R4, RZ, RZ, R11 ;  /* 0x000000ffff047224 */ /* 0x000fcc00078e000b */
[----:B------:R-:W-:-:S06]  /*0750*/  @!P0 DMUL R4, R8, 8.98846567431157953865e+307 ;  /* 0x7fe0000008048828 */ /* 0x000fcc0000000000 */
[----:B------:R-:W0:Y:S02]  /*0760*/  MUFU.RCP64H R15, R5 ;  /* 0x00000005000f7308 */ /* 0x000e240000001800 */
[----:B0-----:R-:W-:-:S08]  /*0770*/  DFMA R10, R14, -R4, 1 ;  /* 0x3ff000000e0a742b */ /* 0x001fd00000000804 */
[----:B------:R-:W-:-:S08]  /*0780*/  DFMA R10, R10, R10, R10 ;  /* 0x0000000a0a0a722b */ /* 0x000fd0000000000a */
[----:B------:R-:W-:Y:S01]  /*0790*/  DFMA R14, R14, R10, R14 ;  /* 0x0000000a0e0e722b */ /* 0x000fe2000000000e */
[----:B------:R-:W-:Y:S02]  /*07a0*/  IMAD.MOV.U32 R11, RZ, RZ, R12 ;  /* 0x000000ffff0b7224 */ /* 0x000fe400078e000c */
[----:B------:R-:W-:Y:S02]  /*07b0*/  IMAD.MOV.U32 R10, RZ, RZ, R3 ;  /* 0x000000ffff0a7224 */ /* 0x000fe400078e0003 */
[----:B------:R-:W-:Y:S01]  /*07c0*/  IMAD.MOV.U32 R3, RZ, RZ, 0x1ca00000 ;  /* 0x1ca00000ff037424 */ /* 0x000fe200078e00ff */
[----:B------:R-:W-:Y:S02]  /*07d0*/  LOP3.LUT R16, R11, 0x7ff00000, RZ, 0xc0, !PT ;  /* 0x7ff000000b107812 */ /* 0x000fe400078ec0ff */
[----:B------:R-:W-:Y:S01]  /*07e0*/  DFMA R18, R14, -R4, 1 ;  /* 0x3ff000000e12742b */ /* 0x000fe20000000804 */
[----:B------:R-:W-:Y:S01]  /*07f0*/  IMAD.MOV.U32 R12, RZ, RZ, R10 ;  /* 0x000000ffff0c7224 */ /* 0x000fe200078e000a */
[----:B------:R-:W-:Y:S01]  /*0800*/  ISETP.GE.U32.AND P1, PT, R16, R17, PT ;  /* 0x000000111000720c */ /* 0x000fe20003f26070 */
[----:B------:R-:W-:-:S03]  /*0810*/  IMAD.MOV.U32 R23, RZ, RZ, R16 ;  /* 0x000000ffff177224 */ /* 0x000fc600078e0010 */
[----:B------:R-:W-:Y:S02]  /*0820*/  SEL R13, R3, 0x63400000, !P1 ;  /* 0x63400000030d7807 */ /* 0x000fe40004800000 */
[----:B------:R-:W-:Y:S01]  /*0830*/  DFMA R14, R14, R18, R14 ;  /* 0x000000120e0e722b */ /* 0x000fe2000000000e */
[----:B------:R-:W-:Y:S02]  /*0840*/  FSETP.GEU.AND P1, PT, |R11|, 1.469367938527859385e-39, PT ;  /* 0x001000000b00780b */ /* 0x000fe40003f2e200 */
[----:B------:R-:W-:-:S11]  /*0850*/  LOP3.LUT R13, R13, 0x800fffff, R11, 0xf8, !PT ;  /* 0x800fffff0d0d7812 */ /* 0x000fd600078ef80b */
[----:B------:R-:W-:Y:S05]  /*0860*/  @P1 BRA `(.L_x_6) ;  /* 0x0000000000201947 */ /* 0x000fea0003800000 */
[----:B------:R-:W-:Y:S01]  /*0870*/  LOP3.LUT R19, R9, 0x7ff00000, RZ, 0xc0, !PT ;  /* 0x7ff0000009137812 */ /* 0x000fe200078ec0ff */
[----:B------:R-:W-:-:S03]  /*0880*/  IMAD.MOV.U32 R18, RZ, RZ, RZ ;  /* 0x000000ffff127224 */ /* 0x000fc600078e00ff */
[----:B------:R-:W-:-:S04]  /*0890*/  ISETP.GE.U32.AND P1, PT, R16, R19, PT ;  /* 0x000000131000720c */ /* 0x000fc80003f26070 */
[----:B------:R-:W-:-:S04]  /*08a0*/  SEL R19, R3, 0x63400000, !P1 ;  /* 0x6340000003137807 */ /* 0x000fc80004800000 */
[----:B------:R-:W-:-:S04]  /*08b0*/  LOP3.LUT R19, R19, 0x80000000, R11, 0xf8, !PT ;  /* 0x8000000013137812 */ /* 0x000fc800078ef80b */
[----:B------:R-:W-:-:S06]  /*08c0*/  LOP3.LUT R19, R19, 0x100000, RZ, 0xfc, !PT ;  /* 0x0010000013137812 */ /* 0x000fcc00078efcff */
[----:B------:R-:W-:-:S10]  /*08d0*/  DFMA R12, R12, 2, -R18 ;  /* 0x400000000c0c782b */ /* 0x000fd40000000812 */
[----:B------:R-:W-:-:S07]  /*08e0*/  LOP3.LUT R23, R13, 0x7ff00000, RZ, 0xc0, !PT ;  /* 0x7ff000000d177812 */ /* 0x000fce00078ec0ff */
.L_x_6:
[----:B------:R-:W-:Y:S01]  /*08f0*/  IMAD.MOV.U32 R22, RZ, RZ, R17 ;  /* 0x000000ffff167224 */ /* 0x000fe200078e0011 */
[----:B------:R-:W-:Y:S01]  /*0900*/  @!P0 LOP3.LUT R22, R5, 0x7ff00000, RZ, 0xc0, !PT ;  /* 0x7ff0000005168812 */ /* 0x000fe200078ec0ff */
[----:B------:R-:W-:Y:S01]  /*0910*/  VIADD R17, R23, 0xffffffff ;  /* 0xffffffff17117836 */ /* 0x000fe20000000000 */
[----:B------:R-:W-:-:S03]  /*0920*/  DMUL R18, R14, R12 ;  /* 0x0000000c0e127228 */ /* 0x000fc60000000000 */
[----:B------:R-:W-:Y:S01]  /*0930*/  VIADD R24, R22, 0xffffffff ;  /* 0xffffffff16187836 */ /* 0x000fe20000000000 */
[----:B------:R-:W-:-:S04]  /*0940*/  ISETP.GT.U32.AND P0, PT, R17, 0x7feffffe, PT ;  /* 0x7feffffe1100780c */ /* 0x000fc80003f04070 */
[----:B------:R-:W-:Y:S01]  /*0950*/  ISETP.GT.U32.OR P0, PT, R24, 0x7feffffe, P0 ;  /* 0x7feffffe1800780c */ /* 0x000fe20000704470 */
[----:B------:R-:W-:-:S08]  /*0960*/  DFMA R20, R18, -R4, R12 ;  /* 0x800000041214722b */ /* 0x000fd0000000000c */
[----:B------:R-:W-:-:S04]  /*0970*/  DFMA R14, R14, R20, R18 ;  /* 0x000000140e0e722b */ /* 0x000fc80000000012 */
[----:B------:R-:W-:Y:S07]  /*0980*/  @P0 BRA `(.L_x_7) ;  /* 0x00000000006c0947 */ /* 0x000fee0003800000 */
[----:B------:R-:W-:-:S04]  /*0990*/  LOP3.LUT R11, R9, 0x7ff00000, RZ, 0xc0, !PT ;  /* 0x7ff00000090b7812 */ /* 0x000fc800078ec0ff */
[CC--:B------:R-:W-:Y:S02]  /*09a0*/  VIADDMNMX R10, R16.reuse, -R11.reuse, 0xb9600000, !PT ;  /* 0xb9600000100a7446 */ /* 0x0c0fe4000780090b */
[----:B------:R-:W-:Y:S02]  /*09b0*/  ISETP.GE.U32.AND P0, PT, R16, R11, PT ;  /* 0x0000000b1000720c */ /* 0x000fe40003f06070 */
[----:B------:R-:W-:Y:S02]  /*09c0*/  VIMNMX R10, PT, PT, R10, 0x46a00000, PT ;  /* 0x46a000000a0a7848 */ /* 0x000fe40003fe0100 */
[----:B------:R-:W-:-:S05]  /*09d0*/  SEL R3, R3, 0x63400000, !P0 ;  /* 0x6340000003037807 */ /* 0x000fca0004000000 */
[----:B------:R-:W-:Y:S02]  /*09e0*/  IMAD.IADD R3, R10, 0x1, -R3 ;  /* 0x000000010a037824 */ /* 0x000fe400078e0a03 */
[----:B------:R-:W-:Y:S02]  /*09f0*/  IMAD.MOV.U32 R10, RZ, RZ, RZ ;  /* 0x000000ffff0a7224 */ /* 0x000fe400078e00ff */
[----:B------:R-:W-:-:S06]  /*0a00*/  VIADD R11, R3, 0x7fe00000 ;  /* 0x7fe00000030b7836 */ /* 0x000fcc0000000000 */
[----:B------:R-:W-:-:S10]  /*0a10*/  DMUL R16, R14, R10 ;  /* 0x0000000a0e107228 */ /* 0x000fd40000000000 */
[----:B------:R-:W-:-:S13]  /*0a20*/  FSETP.GTU.AND P0, PT, |R17|, 1.469367938527859385e-39, PT ;  /* 0x001000001100780b */ /* 0x000fda0003f0c200 */
[----:B------:R-:W-:Y:S05]  /*0a30*/  @P0 BRA `(.L_x_8) ;  /* 0x0000000000940947 */ /* 0x000fea0003800000 */
[----:B------:R-:W-:Y:S01]  /*0a40*/  DFMA R4, R14, -R4, R12 ;  /* 0x800000040e04722b */ /* 0x000fe2000000000c */
[----:B------:R-:W-:-:S09]  /*0a50*/  IMAD.MOV.U32 R10, RZ, RZ, RZ ;  /* 0x000000ffff0a7224 */ /* 0x000fd200078e00ff */
[C---:B------:R-:W-:Y:S02]  /*0a60*/  FSETP.NEU.AND P0, PT, R5.reuse, RZ, PT ;  /* 0x000000ff0500720b */ /* 0x040fe40003f0d000 */
[----:B------:R-:W-:-:S04]  /*0a70*/  LOP3.LUT R9, R5, 0x80000000, R9, 0x48, !PT ;  /* 0x8000000005097812 */ /* 0x000fc800078e4809 */
[----:B------:R-:W-:-:S07]  /*0a80*/  LOP3.LUT R11, R9, R11, RZ, 0xfc, !PT ;  /* 0x0000000b090b7212 */ /* 0x000fce00078efcff */
[----:B------:R-:W-:Y:S05]  /*0a90*/  @!P0 BRA `(.L_x_8) ;  /* 0x00000000007c8947 */ /* 0x000fea0003800000 */
[----:B------:R-:W-:Y:S01]  /*0aa0*/  IMAD.MOV R5, RZ, RZ, -R3 ;  /* 0x000000ffff057224 */ /* 0x000fe200078e0a03 */
[----:B------:R-:W-:Y:S01]  /*0ab0*/  DMUL.RP R10, R14, R10 ;  /* 0x0000000a0e0a7228 */ /* 0x000fe20000008000 */
[----:B------:R-:W-:Y:S01]  /*0ac0*/  IMAD.MOV.U32 R4, RZ, RZ, RZ ;  /* 0x000000ffff047224 */ /* 0x000fe200078e00ff */
[----:B------:R-:W-:-:S05]  /*0ad0*/  IADD3 R3, PT, PT, -R3, -0x43300000, RZ ;  /* 0xbcd0000003037810 */ /* 0x000fca0007ffe1ff */
[----:B------:R-:W-:-:S03]  /*0ae0*/  DFMA R4, R16, -R4, R14 ;  /* 0x800000041004722b */ /* 0x000fc6000000000e */
[----:B------:R-:W-:-:S07]  /*0af0*/  LOP3.LUT R9, R11, R9, RZ, 0x3c, !PT ;  /* 0x000000090b097212 */ /* 0x000fce00078e3cff */
[----:B------:R-:W-:-:S04]  /*0b00*/  FSETP.NEU.AND P0, PT, |R5|, R3, PT ;  /* 0x000000030500720b */ /* 0x000fc80003f0d200 */
[----:B------:R-:W-:Y:S02]  /*0b10*/  FSEL R16, R10, R16, !P0 ;  /* 0x000000100a107208 */ /* 0x000fe40004000000 */
[----:B------:R-:W-:Y:S01]  /*0b20*/  FSEL R17, R9, R17, !P0 ;  /* 0x0000001109117208 */ /* 0x000fe20004000000 */
[----:B------:R-:W-:Y:S06]  /*0b30*/  BRA `(.L_x_8) ;  /* 0x0000000000547947 */ /* 0x000fec0003800000 */
.L_x_7:
[----:B------:R-:W-:-:S14]  /*0b40*/  DSETP.NAN.AND P0, PT, R10, R10, PT ;  /* 0x0000000a0a00722a */ /* 0x000fdc0003f08000 */
[----:B------:R-:W-:Y:S05]  /*0b50*/  @P0 BRA `(.L_x_9) ;  /* 0x0000000000440947 */ /* 0x000fea0003800000 */
[----:B------:R-:W-:-:S14]  /*0b60*/  DSETP.NAN.AND P0, PT, R8, R8, PT ;  /* 0x000000080800722a */ /* 0x000fdc0003f08000 */
[----:B------:R-:W-:Y:S05]  /*0b70*/  @P0 BRA `(.L_x_10) ;  /* 0x0000000000300947 */ /* 0x000fea0003800000 */
[----:B------:R-:W-:Y:S01]  /*0b80*/  ISETP.NE.AND P0, PT, R23, R22, PT ;  /* 0x000000161700720c */ /* 0x000fe20003f05270 */
[----:B------:R-:W-:Y:S02]  /*0b90*/  IMAD.MOV.U32 R16, RZ, RZ, 0x0 ;  /* 0x00000000ff107424 */ /* 0x000fe400078e00ff */
[----:B------:R-:W-:-:S10]  /*0ba0*/  IMAD.MOV.U32 R17, RZ, RZ, -0x80000 ;  /* 0xfff80000ff117424 */ /* 0x000fd400078e00ff */
[----:B------:R-:W-:Y:S05]  /*0bb0*/  @!P0 BRA `(.L_x_8) ;  /* 0x0000000000348947 */ /* 0x000fea0003800000 */
[----:B------:R-:W-:Y:S02]  /*0bc0*/  ISETP.NE.AND P0, PT, R23, 0x7ff00000, PT ;  /* 0x7ff000001700780c */ /* 0x000fe40003f05270 */
[----:B------:R-:W-:Y:S02]  /*0bd0*/  LOP3.LUT R17, R11, 0x80000000, R9, 0x48, !PT ;  /* 0x800000000b117812 */ /* 0x000fe400078e4809 */
[----:B------:R-:W-:-:S13]  /*0be0*/  ISETP.EQ.OR P0, PT, R22, RZ, !P0 ;  /* 0x000000ff1600720c */ /* 0x000fda0004702670 */
[----:B------:R-:W-:Y:S01]  /*0bf0*/  @P0 LOP3.LUT R3, R17, 0x7ff00000, RZ, 0xfc, !PT ;  /* 0x7ff0000011030812 */ /* 0x000fe200078efcff */
[----:B------:R-:W-:Y:S02]  /*0c00*/  @!P0 IMAD.MOV.U32 R16, RZ, RZ, RZ ;  /* 0x000000ffff108224 */ /* 0x000fe400078e00ff */
[----:B------:R-:W-:Y:S02]  /*0c10*/  @P0 IMAD.MOV.U32 R16, RZ, RZ, RZ ;  /* 0x000000ffff100224 */ /* 0x000fe400078e00ff */
[----:B------:R-:W-:Y:S01]  /*0c20*/  @P0 IMAD.MOV.U32 R17, RZ, RZ, R3 ;  /* 0x000000ffff110224 */ /* 0x000fe200078e0003 */
[----:B------:R-:W-:Y:S06]  /*0c30*/  BRA `(.L_x_8) ;  /* 0x0000000000147947 */ /* 0x000fec0003800000 */
.L_x_10:
[----:B------:R-:W-:Y:S01]  /*0c40*/  LOP3.LUT R17, R9, 0x80000, RZ, 0xfc, !PT ;  /* 0x0008000009117812 */ /* 0x000fe200078efcff */
[----:B------:R-:W-:Y:S01]  /*0c50*/  IMAD.MOV.U32 R16, RZ, RZ, R8 ;  /* 0x000000ffff107224 */ /* 0x000fe200078e0008 */
[----:B------:R-:W-:Y:S06]  /*0c60*/  BRA `(.L_x_8) ;  /* 0x0000000000087947 */ /* 0x000fec0003800000 */
.L_x_9:
[----:B------:R-:W-:Y:S01]  /*0c70*/  LOP3.LUT R17, R11, 0x80000, RZ, 0xfc, !PT ;  /* 0x000800000b117812 */ /* 0x000fe200078efcff */
[----:B------:R-:W-:-:S07]  /*0c80*/  IMAD.MOV.U32 R16, RZ, RZ, R10 ;  /* 0x000000ffff107224 */ /* 0x000fce00078e000a */
.L_x_8:
[----:B------:R-:W-:Y:S02]  /*0c90*/  IMAD.MOV.U32 R4, RZ, RZ, R6 ;  /* 0x000000ffff047224 */ /* 0x000fe400078e0006 */
[----:B------:R-:W-:-:S04]  /*0ca0*/  IMAD.MOV.U32 R5, RZ, RZ, 0x0 ;  /* 0x00000000ff057424 */ /* 0x000fc800078e00ff */
[----:B------:R-:W-:Y:S05]  /*0cb0*/  RET.REL.NODEC R4 `(_Z10mandelbrotPjddddidd) ;  /* 0xfffffff004d07950 */ /* 0x000fea0003c3ffff */
.L_x_11:
[----:B------:R-:W-:-:S00]  /*0cc0*/  BRA `(.L_x_11) ;  /* 0xfffffffc00fc7947 */ /* 0x000fc0000383ffff */
[----:B------:R-:W-:-:S00]  /*0cd0*/  NOP ;  /* 0x0000000000007918 */ /* 0x000fc00000000000 */
        /* <DEDUP_REMOVED lines=10> */
.L_x_12:


//--------------------- .nv.shared.reserved.0     --------------------------
	.section	.nv.shared.reserved.0,"aw",@nobits
	.weak		__nv_reservedSMEM_offset_0_alias
	.size		__nv_reservedSMEM_offset_0_alias, 0, 64
	.other		__nv_reservedSMEM_offset_0_alias,@"STO_CUDA_RESERVED_SHARED STV_DEFAULT"
__nv_reservedSMEM_offset_0_alias:
	.zero		0
	.zero		64


//--------------------- .nv.constant0._Z10mandelbrotPjddddidd --------------------------
	.section	.nv.constant0._Z10mandelbrotPjddddidd,"a",@progbits
	.sectionflags	@""
	.align	4
.nv.constant0._Z10mandelbrotPjddddidd:
	.zero		960


//--------------------- SYMBOLS --------------------------

	.type		.nv.reservedSmem.offset0,@object
	.size		.nv.reservedSmem.offset0,0x4
